//
// Generated by NVIDIA NVVM Compiler
//
// Compiler Build ID: CL-36424714
// Cuda compilation tools, release 13.0, V13.0.88
// Based on NVVM 20.0.0
//

.version 9.0
.target sm_100
.address_size 64

	// .globl	_Z9printCharPcS_i
.extern .func  (.param .b32 func_retval0) vprintf
(
	.param .b64 vprintf_param_0,
	.param .b64 vprintf_param_1
)
;
.global .align 1 .b8 $str[4] = {37, 99, 10};
.global .align 1 .b8 $str$1[3] = {45, 10};

.visible .entry _Z9printCharPcS_i(
	.param .u64 .ptr .align 1 _Z9printCharPcS_i_param_0,
	.param .u64 .ptr .align 1 _Z9printCharPcS_i_param_1,
	.param .u32 _Z9printCharPcS_i_param_2
)
{
	.local .align 8 .b8 	__local_depot0[8];
	.reg .b64 	%SP;
	.reg .b64 	%SPL;
	.reg .pred 	%p<2>;
	.reg .b16 	%rs<2>;
	.reg .b32 	%r<12>;
	.reg .b64 	%rd<14>;

	mov.u64 	%SPL, __local_depot0;
	cvta.local.u64 	%SP, %SPL;
	ld.param.u64 	%rd1, [_Z9printCharPcS_i_param_0];
	ld.param.u64 	%rd2, [_Z9printCharPcS_i_param_1];
	ld.param.u32 	%r2, [_Z9printCharPcS_i_param_2];
	mov.u32 	%r3, %ntid.x;
	mov.u32 	%r4, %ctaid.x;
	mov.u32 	%r5, %tid.x;
	mad.lo.s32 	%r1, %r3, %r4, %r5;
	setp.ge.s32 	%p1, %r1, %r2;
	@%p1 bra 	$L__BB0_2;
	add.u64 	%rd5, %SP, 0;
	add.u64 	%rd6, %SPL, 0;
	cvta.to.global.u64 	%rd7, %rd2;
	cvta.to.global.u64 	%rd8, %rd1;
	cvt.s64.s32 	%rd9, %r1;
	add.s64 	%rd10, %rd7, %rd9;
	ld.global.u8 	%rs1, [%rd10];
	add.s64 	%rd11, %rd8, %rd9;
	st.global.u8 	[%rd11], %rs1;
	cvt.u32.u16 	%r8, %rs1;
	cvt.s32.s8 	%r9, %r8;
	st.local.u32 	[%rd6], %r9;
	mov.u64 	%rd12, $str;
	cvta.global.u64 	%rd13, %rd12;
	{ // callseq 1, 0
	.param .b64 param0;
	st.param.b64 	[param0], %rd13;
	.param .b64 param1;
	st.param.b64 	[param1], %rd5;
	.param .b32 retval0;
	call.uni (retval0), 
	vprintf, 
	(
	param0, 
	param1
	);
	ld.param.b32 	%r10, [retval0];
	} // callseq 1
	bra.uni 	$L__BB0_3;
$L__BB0_2:
	mov.u64 	%rd3, $str$1;
	cvta.global.u64 	%rd4, %rd3;
	{ // callseq 0, 0
	.param .b64 param0;
	st.param.b64 	[param0], %rd4;
	.param .b64 param1;
	st.param.b64 	[param1], 0;
	.param .b32 retval0;
	call.uni (retval0), 
	vprintf, 
	(
	param0, 
	param1
	);
	ld.param.b32 	%r6, [retval0];
	} // callseq 0
$L__BB0_3:
	ret;

}


// ===== COMPILED SASS (sm_100) =====

	.target	sm_100

	.elftype	@"ET_EXEC"


//--------------------- .note.nv.tkinfo           --------------------------
	.section	.note.nv.tkinfo,"",@"SHT_NOTE"
	.sectionflags	@"SHF_NOTE_NV_TKINFO"
	.tkinfo
        /*0018*/ 	.word	0x00000002
        /*0030*/ 	.string	""
        /*0030*/ 	.string	"ptxas"
        /*0030*/ 	.string	"Cuda compilation tools, release 13.0, V13.0.88"
        /*0030*/ 	.string	"Build cuda_13.0.r13.0/compiler.36424714_0"
        /*0030*/ 	.string	"-arch sm_100 -m 64 "



//--------------------- .note.nv.cuinfo           --------------------------
	.section	.note.nv.cuinfo,"",@"SHT_NOTE"
	.sectionflags	@"SHF_NOTE_NV_CUINFO"
        /*0018*/ 	.short	0x0002
        /*001a*/ 	.short	0x0064
        /*001c*/ 	.short	0x0082
	.zero		2


//--------------------- .nv.info                  --------------------------
	.section	.nv.info,"",@"SHT_CUDA_INFO"
	.align	4


	//----- nvinfo : EIATTR_REGCOUNT
	.align		4
        /*0000*/ 	.byte	0x04, 0x2f
        /*0002*/ 	.short	(.L_3 - .L_2)
	.align		4
.L_2:
        /*0004*/ 	.word	index@(_Z9printCharPcS_i)
        /*0008*/ 	.word	0x00000018


	//----- nvinfo : EIATTR_FRAME_SIZE
	.align		4
.L_3:
        /*000c*/ 	.byte	0x04, 0x11
        /*000e*/ 	.short	(.L_5 - .L_4)
	.align		4
.L_4:
        /*0010*/ 	.word	index@(_Z9printCharPcS_i)
        /*0014*/ 	.word	0x00000008


	//----- nvinfo : EIATTR_MIN_STACK_SIZE
	.align		4
.L_5:
        /*0018*/ 	.byte	0x04, 0x12
        /*001a*/ 	.short	(.L_7 - .L_6)
	.align		4
.L_6:
        /*001c*/ 	.word	index@(_Z9printCharPcS_i)
        /*0020*/ 	.word	0x00000008
.L_7:


//--------------------- .nv.compat                --------------------------
	.section	.nv.compat,"",@"SHT_CUDA_COMPAT_INFO"
	.align	4
        /*0000*/ 	.byte	0x02, 0x09, 0x00, 0x00, 0x02, 0x02, 0x01, 0x00, 0x02, 0x05, 0x05, 0x00, 0x03, 0x07, 0x01, 0x01
        /*0010*/ 	.byte	0x02, 0x03, 0x00, 0x00, 0x02, 0x06, 0x01, 0x00, 0x04, 0x0b, 0x08, 0x00, 0x09, 0x00, 0x00, 0x00
        /*0020*/ 	.byte	0x00, 0x00, 0x00, 0x00


//--------------------- .nv.info._Z9printCharPcS_i --------------------------
	.section	.nv.info._Z9printCharPcS_i,"",@"SHT_CUDA_INFO"
	.sectionflags	@""
	.align	4


	//----- nvinfo : EIATTR_CUDA_API_VERSION
	.align		4
        /*0000*/ 	.byte	0x04, 0x37
        /*0002*/ 	.short	(.L_9 - .L_8)
.L_8:
        /*0004*/ 	.word	0x00000082


	//----- nvinfo : EIATTR_KPARAM_INFO
	.align		4
.L_9:
        /*0008*/ 	.byte	0x04, 0x17
        /*000a*/ 	.short	(.L_11 - .L_10)
.L_10:
        /*000c*/ 	.word	0x00000000
        /*0010*/ 	.short	0x0002
        /*0012*/ 	.short	0x0010
        /*0014*/ 	.byte	0x00, 0xf0, 0x11, 0x00


	//----- nvinfo : EIATTR_KPARAM_INFO
	.align		4
.L_11:
        /*0018*/ 	.byte	0x04, 0x17
        /*001a*/ 	.short	(.L_13 - .L_12)
.L_12:
        /*001c*/ 	.word	0x00000000
        /*0020*/ 	.short	0x0001
        /*0022*/ 	.short	0x0008
        /*0024*/ 	.byte	0x00, 0xf5, 0x21, 0x00


	//----- nvinfo : EIATTR_KPARAM_INFO
	.align		4
.L_13:
        /*0028*/ 	.byte	0x04, 0x17
        /*002a*/ 	.short	(.L_15 - .L_14)
.L_14:
        /*002c*/ 	.word	0x00000000
        /*0030*/ 	.short	0x0000
        /*0032*/ 	.short	0x0000
        /*0034*/ 	.byte	0x00, 0xf5, 0x21, 0x00


	//----- nvinfo : EIATTR_SPARSE_MMA_MASK
	.align		4
.L_15:
        /*0038*/ 	.byte	0x03, 0x50
        /*003a*/ 	.short	0x0000


	//----- nvinfo : EIATTR_MAXREG_COUNT
	.align		4
        /*003c*/ 	.byte	0x03, 0x1b
        /*003e*/ 	.short	0x00ff


	//----- nvinfo : EIATTR_EXTERNS
	.align		4
        /*0040*/ 	.byte	0x04, 0x0f
        /*0042*/ 	.short	(.L_17 - .L_16)


	//   ....[0]....
	.align		4
.L_16:
        /*0044*/ 	.word	index@(vprintf)


	//----- nvinfo : EIATTR_MERCURY_ISA_VERSION
	.align		4
.L_17:
        /*0048*/ 	.byte	0x03, 0x5f
        /*004a*/ 	.short	0x0101


	//----- nvinfo : EIATTR_VRC_CTA_INIT_COUNT
	.align		4
        /*004c*/ 	.byte	0x02, 0x4a
	.zero		1
	.zero		1


	//----- nvinfo : EIATTR_SYSCALL_OFFSETS
	.align		4
        /*0050*/ 	.byte	0x04, 0x46
        /*0052*/ 	.short	(.L_19 - .L_18)


	//   ....[0]....
.L_18:
        /*0054*/ 	.word	0x000001e0


	//   ....[1]....
        /*0058*/ 	.word	0x00000270


	//----- nvinfo : EIATTR_EXIT_INSTR_OFFSETS
	.align		4
.L_19:
        /*005c*/ 	.byte	0x04, 0x1c
        /*005e*/ 	.short	(.L_21 - .L_20)


	//   ....[0]....
.L_20:
        /*0060*/ 	.word	0x000001f0


	//   ....[1]....
        /*0064*/ 	.word	0x00000280


	//----- nvinfo : EIATTR_CRS_STACK_SIZE
	.align		4
.L_21:
        /*0068*/ 	.byte	0x04, 0x1e
        /*006a*/ 	.short	(.L_23 - .L_22)
.L_22:
        /*006c*/ 	.word	0x00000000


	//----- nvinfo : EIATTR_CBANK_PARAM_SIZE
	.align		4
.L_23:
        /*0070*/ 	.byte	0x03, 0x19
        /*0072*/ 	.short	0x0014


	//----- nvinfo : EIATTR_PARAM_CBANK
	.align		4
        /*0074*/ 	.byte	0x04, 0x0a
        /*0076*/ 	.short	(.L_25 - .L_24)
	.align		4
.L_24:
        /*0078*/ 	.word	index@(.nv.constant0._Z9printCharPcS_i)
        /*007c*/ 	.short	0x0380
        /*007e*/ 	.short	0x0014


	//----- nvinfo : EIATTR_SW_WAR
	.align		4
.L_25:
        /*0080*/ 	.byte	0x04, 0x36
        /*0082*/ 	.short	(.L_27 - .L_26)
.L_26:
        /*0084*/ 	.word	0x00000008
.L_27:


//--------------------- .nv.callgraph             --------------------------
	.section	.nv.callgraph,"",@"SHT_CUDA_CALLGRAPH"
	.align	4
	.sectionentsize	8
	.align		4
        /*0000*/ 	.word	0x00000000
	.align		4
        /*0004*/ 	.word	0xffffffff
	.align		4
        /*0008*/ 	.word	index@(_Z9printCharPcS_i)
	.align		4
        /*000c*/ 	.word	index@(vprintf)
	.align		4
        /*0010*/ 	.word	0x00000000
	.align		4
        /*0014*/ 	.word	0xfffffffe
	.align		4
        /*0018*/ 	.word	0x00000000
	.align		4
        /*001c*/ 	.word	0xfffffffd
	.align		4
        /*0020*/ 	.word	0x00000000
	.align		4
        /*0024*/ 	.word	0xfffffffc


//--------------------- .nv.constant4             --------------------------
	.section	.nv.constant4,"a",@progbits
	.align	8
	.align		8
.nv.constant4:
        /*0000*/ 	.dword	vprintf
	.align		8
        /*0008*/ 	.dword	$str
	.align		8
        /*0010*/ 	.dword	$str$1


//--------------------- .text._Z9printCharPcS_i   --------------------------
	.section	.text._Z9printCharPcS_i,"ax",@progbits
	.align	128
        .global         _Z9printCharPcS_i
        .type           _Z9printCharPcS_i,@function
        .size           _Z9printCharPcS_i,(.L_x_4 - _Z9printCharPcS_i)
        .other          _Z9printCharPcS_i,@"STO_CUDA_ENTRY STV_DEFAULT"
_Z9printCharPcS_i:
.text._Z9printCharPcS_i:
[----:B------:R-:W0:Y:S01]  /*0000*/  LDC R1, c[0x0][0x37c] ;  /* 0x0000df00ff017b82 */ /* 0x000e220000000800 */
[----:B------:R-:W1:Y:S01]  /*0010*/  S2R R12, SR_CTAID.X ;  /* 0x00000000000c7919 */ /* 0x000e620000002500 */
[----:B------:R-:W2:Y:S01]  /*0020*/  LDCU UR5, c[0x0][0x2fc] ;  /* 0x00005f80ff0577ac */ /* 0x000ea20008000800 */
[----:B0-----:R-:W-:Y:S01]  /*0030*/  VIADD R1, R1, 0xfffffff8 ;  /* 0xfffffff801017836 */ /* 0x001fe20000000000 */
[----:B------:R-:W1:Y:S01]  /*0040*/  S2R R3, SR_TID.X ;  /* 0x0000000000037919 */ /* 0x000e620000002100 */
[----:B------:R-:W1:Y:S01]  /*0050*/  LDCU UR6, c[0x0][0x360] ;  /* 0x00006c00ff0677ac */ /* 0x000e620008000800 */
[----:B------:R-:W0:Y:S01]  /*0060*/  LDCU UR7, c[0x0][0x390] ;  /* 0x00007200ff0777ac */ /* 0x000e220008000800 */
[----:B------:R-:W3:Y:S02]  /*0070*/  LDCU UR4, c[0x0][0x2f8] ;  /* 0x00005f00ff0477ac */ /* 0x000ee40008000800 */
[----:B---3--:R-:W-:Y:S01]  /*0080*/  IADD3 R6, P1, PT, R1, UR4, RZ ;  /* 0x0000000401067c10 */ /* 0x008fe2000ff3e0ff */
[----:B-1----:R-:W-:-:S04]  /*0090*/  IMAD R12, R12, UR6, R3 ;  /* 0x000000060c0c7c24 */ /* 0x002fc8000f8e0203 */
[----:B--2---:R-:W-:Y:S01]  /*00a0*/  IMAD.X R7, RZ, RZ, UR5, P1 ;  /* 0x00000005ff077e24 */ /* 0x004fe200088e06ff */
[----:B0-----:R-:W-:-:S13]  /*00b0*/  ISETP.GE.AND P0, PT, R12, UR7, PT ;  /* 0x000000070c007c0c */ /* 0x001fda000bf06270 */
[----:B------:R-:W-:Y:S05]  /*00c0*/  @P0 BRA `(.L_x_0) ;  /* 0x00000000004c0947 */ /* 0x000fea0003800000 */
[----:B------:R-:W0:Y:S01]  /*00d0*/  LDCU.128 UR8, c[0x0][0x380] ;  /* 0x00007000ff0877ac */ /* 0x000e220008000c00 */
[----:B------:R-:W-:Y:S01]  /*00e0*/  SHF.R.S32.HI R3, RZ, 0x1f, R12 ;  /* 0x0000001fff037819 */ /* 0x000fe2000001140c */
[----:B------:R-:W1:Y:S01]  /*00f0*/  LDCU.64 UR4, c[0x0][0x358] ;  /* 0x00006b00ff0477ac */ /* 0x000e620008000a00 */
[----:B------:R-:W2:Y:S01]  /*0100*/  LDCU.64 UR6, c[0x4][0x8] ;  /* 0x01000100ff0677ac */ /* 0x000ea20008000a00 */
[----:B0-----:R-:W-:-:S04]  /*0110*/  IADD3 R10, P0, PT, R12, UR10, RZ ;  /* 0x0000000a0c0a7c10 */ /* 0x001fc8000ff1e0ff */
[----:B------:R-:W-:-:S05]  /*0120*/  IADD3.X R11, PT, PT, R3, UR11, RZ, P0, !PT ;  /* 0x0000000b030b7c10 */ /* 0x000fca00087fe4ff */
[----:B-1----:R-:W3:Y:S01]  /*0130*/  LDG.E.U8 R0, desc[UR4][R10.64] ;  /* 0x000000040a007981 */ /* 0x002ee2000c1e1100 */
[----:B------:R-:W-:Y:S01]  /*0140*/  IADD3 R12, P0, PT, R12, UR8, RZ ;  /* 0x000000080c0c7c10 */ /* 0x000fe2000ff1e0ff */
[----:B--2---:R-:W-:Y:S02]  /*0150*/  IMAD.U32 R4, RZ, RZ, UR6 ;  /* 0x00000006ff047e24 */ /* 0x004fe4000f8e00ff */
[----:B------:R-:W-:Y:S01]  /*0160*/  IMAD.U32 R5, RZ, RZ, UR7 ;  /* 0x00000007ff057e24 */ /* 0x000fe2000f8e00ff */
[----:B------:R-:W-:Y:S02]  /*0170*/  IADD3.X R13, PT, PT, R3, UR9, RZ, P0, !PT ;  /* 0x00000009030d7c10 */ /* 0x000fe400087fe4ff */
[----:B------:R-:W-:-:S04]  /*0180*/  MOV R3, 0x0 ;  /* 0x0000000000037802 */ /* 0x000fc80000000f00 */
[----:B------:R0:W1:Y:S01]  /*0190*/  LDC.64 R8, c[0x4][R3] ;  /* 0x0100000003087b82 */ /* 0x0000620000000a00 */
[----:B---3--:R-:W-:Y:S01]  /*01a0*/  PRMT R2, R0, 0x8880, RZ ;  /* 0x0000888000027816 */ /* 0x008fe200000000ff */
[----:B------:R0:W-:Y:S04]  /*01b0*/  STG.E.U8 desc[UR4][R12.64], R0 ;  /* 0x000000000c007986 */ /* 0x0001e8000c101104 */
[----:B-1----:R0:W-:Y:S02]  /*01c0*/  STL [R1], R2 ;  /* 0x0000000201007387 */ /* 0x0021e40000100800 */
[----:B------:R-:W-:-:S07]  /*01d0*/  LEPC R20, `(.L_x_1) ;  /* 0x000000001014794e */ /* 0x000fce0000000000 */
[----:B0-----:R-:W-:Y:S05]  /*01e0*/  CALL.ABS.NOINC R8 ;  /* 0x0000000008007343 */ /* 0x001fea0003c00000 */
.L_x_1:
[----:B------:R-:W-:Y:S05]  /*01f0*/  EXIT ;  /* 0x000000000000794d */ /* 0x000fea0003800000 */
.L_x_0:
[----:B------:R-:W-:Y:S01]  /*0200*/  MOV R0, 0x0 ;  /* 0x0000000000007802 */ /* 0x000fe20000000f00 */
[----:B------:R-:W0:Y:S01]  /*0210*/  LDCU.64 UR4, c[0x4][0x10] ;  /* 0x01000200ff0477ac */ /* 0x000e220008000a00 */
[----:B------:R-:W-:Y:S02]  /*0220*/  CS2R R6, SRZ ;  /* 0x0000000000067805 */ /* 0x000fe4000001ff00 */
[----:B------:R1:W2:Y:S01]  /*0230*/  LDC.64 R2, c[0x4][R0] ;  /* 0x0100000000027b82 */ /* 0x0002a20000000a00 */
[----:B0-----:R-:W-:Y:S02]  /*0240*/  IMAD.U32 R4, RZ, RZ, UR4 ;  /* 0x00000004ff047e24 */ /* 0x001fe4000f8e00ff */
[----:B-1----:R-:W-:-:S07]  /*0250*/  IMAD.U32 R5, RZ, RZ, UR5 ;  /* 0x00000005ff057e24 */ /* 0x002fce000f8e00ff */
[----:B------:R-:W-:-:S07]  /*0260*/  LEPC R20, `(.L_x_2) ;  /* 0x000000001014794e */ /* 0x000fce0000000000 */
[----:B--2---:R-:W-:Y:S05]  /*0270*/  CALL.ABS.NOINC R2 ;  /* 0x0000000002007343 */ /* 0x004fea0003c00000 */
.L_x_2:
[----:B------:R-:W-:Y:S05]  /*0280*/  EXIT ;  /* 0x000000000000794d */ /* 0x000fea0003800000 */
.L_x_3:
[----:B------:R-:W-:-:S00]  /*0290*/  BRA `(.L_x_3) ;  /* 0xfffffffc00fc7947 */ /* 0x000fc0000383ffff */
[----:B------:R-:W-:-:S00]  /*02a0*/  NOP ;  /* 0x0000000000007918 */ /* 0x000fc00000000000 */
        /* <DEDUP_REMOVED lines=13> */
.L_x_4:


//--------------------- .nv.global.init           --------------------------
	.section	.nv.global.init,"aw",@progbits
.nv.global.init:
	.type		$str$1,@object
	.size		$str$1,($str - $str$1)
$str$1:
        /*0000*/ 	.byte	0x2d, 0x0a, 0x00
	.type		$str,@object
	.size		$str,(.L_0 - $str)
$str:
        /*0003*/ 	.byte	0x25, 0x63, 0x0a, 0x00
.L_0:


//--------------------- .nv.shared.reserved.0     --------------------------
	.section	.nv.shared.reserved.0,"aw",@nobits
	.weak		__nv_reservedSMEM_offset_0_alias
	.size		__nv_reservedSMEM_offset_0_alias, 0, 64
	.other		__nv_reservedSMEM_offset_0_alias,@"STO_CUDA_RESERVED_SHARED STV_DEFAULT"
__nv_reservedSMEM_offset_0_alias:
	.zero		0
	.zero		64


//--------------------- .nv.constant0._Z9printCharPcS_i --------------------------
	.section	.nv.constant0._Z9printCharPcS_i,"a",@progbits
	.sectionflags	@""
	.align	4
.nv.constant0._Z9printCharPcS_i:
	.zero		916


//--------------------- SYMBOLS --------------------------

	.type		.nv.reservedSmem.offset0,@object
	.size		.nv.reservedSmem.offset0,0x4
	.type		vprintf,@function
